	.headerflags	@"EF_CUDA_TEXMODE_UNIFIED EF_CUDA_64BIT_ADDRESS EF_CUDA_ACCELERATORS EF_CUDA_SM90 EF_CUDA_VIRTUAL_SM(EF_CUDA_SM90)"
	.elftype	@"ET_EXEC"


//--------------------- .nv.info                  --------------------------
	.section	.nv.info,"",@"SHT_CUDA_INFO"
	.align	4


	//----- nvinfo : EIATTR_REGCOUNT
	.align		4
        /*0000*/ 	.byte	0x04, 0x2f
        /*0002*/ 	.short	(.L_3 - .L_2)
	.align		4
.L_2:
        /*0004*/ 	.word	index@(triton_poi_fused__native_batch_norm_legit_no_training_add_9)
        /*0008*/ 	.word	0x00000028


	//----- nvinfo : EIATTR_MIN_STACK_SIZE
	.align		4
.L_3:
        /*000c*/ 	.byte	0x04, 0x12
        /*000e*/ 	.short	(.L_5 - .L_4)
	.align		4
.L_4:
        /*0010*/ 	.word	index@(triton_poi_fused__native_batch_norm_legit_no_training_add_9)
        /*0014*/ 	.word	0x00000000


	//----- nvinfo : EIATTR_FRAME_SIZE
	.align		4
.L_5:
        /*0018*/ 	.byte	0x04, 0x11
        /*001a*/ 	.short	(.L_7 - .L_6)
	.align		4
.L_6:
        /*001c*/ 	.word	index@(triton_poi_fused__native_batch_norm_legit_no_training_add_9)
        /*0020*/ 	.word	0x00000000


	//----- nvinfo : EIATTR_MIN_STACK_SIZE
	.align		4
.L_7:
        /*0024*/ 	.byte	0x04, 0x12
        /*0026*/ 	.short	(.L_9 - .L_8)
	.align		4
.L_8:
        /*0028*/ 	.word	index@(triton_poi_fused__native_batch_norm_legit_no_training_add_9)
        /*002c*/ 	.word	0x00000000
.L_9:


//--------------------- .nv.info.triton_poi_fused__native_batch_norm_legit_no_training_add_9 --------------------------
	.section	.nv.info.triton_poi_fused__native_batch_norm_legit_no_training_add_9,"",@"SHT_CUDA_INFO"
	.sectionflags	@""
	.align	4


	//----- nvinfo : EIATTR_CUDA_API_VERSION
	.align		4
        /*0000*/ 	.byte	0x04, 0x37
        /*0002*/ 	.short	(.L_11 - .L_10)
.L_10:
        /*0004*/ 	.word	0x0000007c


	//----- nvinfo : EIATTR_KPARAM_INFO
	.align		4
.L_11:
        /*0008*/ 	.byte	0x04, 0x17
        /*000a*/ 	.short	(.L_13 - .L_12)
.L_12:
        /*000c*/ 	.word	0x00000000
        /*0010*/ 	.short	0x0008
        /*0012*/ 	.short	0x003c
        /*0014*/ 	.byte	0x00, 0xf0, 0x11, 0x00


	//----- nvinfo : EIATTR_KPARAM_INFO
	.align		4
.L_13:
        /*0018*/ 	.byte	0x04, 0x17
        /*001a*/ 	.short	(.L_15 - .L_14)
.L_14:
        /*001c*/ 	.word	0x00000000
        /*0020*/ 	.short	0x0007
        /*0022*/ 	.short	0x0038
        /*0024*/ 	.byte	0x00, 0xf0, 0x11, 0x00


	//----- nvinfo : EIATTR_KPARAM_INFO
	.align		4
.L_15:
        /*0028*/ 	.byte	0x04, 0x17
        /*002a*/ 	.short	(.L_17 - .L_16)
.L_16:
        /*002c*/ 	.word	0x00000000
        /*0030*/ 	.short	0x0006
        /*0032*/ 	.short	0x0030
        /*0034*/ 	.byte	0x00, 0xf4, 0x21, 0x00


	//----- nvinfo : EIATTR_KPARAM_INFO
	.align		4
.L_17:
        /*0038*/ 	.byte	0x04, 0x17
        /*003a*/ 	.short	(.L_19 - .L_18)
.L_18:
        /*003c*/ 	.word	0x00000000
        /*0040*/ 	.short	0x0005
        /*0042*/ 	.short	0x0028
        /*0044*/ 	.byte	0x00, 0xf4, 0x21, 0x00


	//----- nvinfo : EIATTR_KPARAM_INFO
	.align		4
.L_19:
        /*0048*/ 	.byte	0x04, 0x17
        /*004a*/ 	.short	(.L_21 - .L_20)
.L_20:
        /*004c*/ 	.word	0x00000000
        /*0050*/ 	.short	0x0004
        /*0052*/ 	.short	0x0020
        /*0054*/ 	.byte	0x00, 0xf4, 0x21, 0x00


	//----- nvinfo : EIATTR_KPARAM_INFO
	.align		4
.L_21:
        /*0058*/ 	.byte	0x04, 0x17
        /*005a*/ 	.short	(.L_23 - .L_22)
.L_22:
        /*005c*/ 	.word	0x00000000
        /*0060*/ 	.short	0x0003
        /*0062*/ 	.short	0x0018
        /*0064*/ 	.byte	0x00, 0xf4, 0x21, 0x00


	//----- nvinfo : EIATTR_KPARAM_INFO
	.align		4
.L_23:
        /*0068*/ 	.byte	0x04, 0x17
        /*006a*/ 	.short	(.L_25 - .L_24)
.L_24:
        /*006c*/ 	.word	0x00000000
        /*0070*/ 	.short	0x0002
        /*0072*/ 	.short	0x0010
        /*0074*/ 	.byte	0x00, 0xf4, 0x21, 0x00


	//----- nvinfo : EIATTR_KPARAM_INFO
	.align		4
.L_25:
        /*0078*/ 	.byte	0x04, 0x17
        /*007a*/ 	.short	(.L_27 - .L_26)
.L_26:
        /*007c*/ 	.word	0x00000000
        /*0080*/ 	.short	0x0001
        /*0082*/ 	.short	0x0008
        /*0084*/ 	.byte	0x00, 0xf4, 0x21, 0x00


	//----- nvinfo : EIATTR_KPARAM_INFO
	.align		4
.L_27:
        /*0088*/ 	.byte	0x04, 0x17
        /*008a*/ 	.short	(.L_29 - .L_28)
.L_28:
        /*008c*/ 	.word	0x00000000
        /*0090*/ 	.short	0x0000
        /*0092*/ 	.short	0x0000
        /*0094*/ 	.byte	0x00, 0xf4, 0x21, 0x00


	//----- nvinfo : EIATTR_SPARSE_MMA_MASK
	.align		4
.L_29:
        /*0098*/ 	.byte	0x03, 0x50
        /*009a*/ 	.short	0x0000


	//----- nvinfo : EIATTR_MAXREG_COUNT
	.align		4
        /*009c*/ 	.byte	0x03, 0x1b
        /*009e*/ 	.short	0x00ff


	//----- nvinfo : EIATTR_EXIT_INSTR_OFFSETS
	.align		4
        /*00a0*/ 	.byte	0x04, 0x1c
        /*00a2*/ 	.short	(.L_31 - .L_30)


	//   ....[0]....
.L_30:
        /*00a4*/ 	.word	0x00001110


	//   ....[1]....
        /*00a8*/ 	.word	0x00001160


	//----- nvinfo : EIATTR_REQNTID
	.align		4
.L_31:
        /*00ac*/ 	.byte	0x04, 0x10
        /*00ae*/ 	.short	(.L_33 - .L_32)
.L_32:
        /*00b0*/ 	.word	0x00000100
        /*00b4*/ 	.word	0x00000001
        /*00b8*/ 	.word	0x00000001


	//----- nvinfo : EIATTR_CBANK_PARAM_SIZE
	.align		4
.L_33:
        /*00bc*/ 	.byte	0x03, 0x19
        /*00be*/ 	.short	0x0040


	//----- nvinfo : EIATTR_PARAM_CBANK
	.align		4
        /*00c0*/ 	.byte	0x04, 0x0a
        /*00c2*/ 	.short	(.L_35 - .L_34)
	.align		4
.L_34:
        /*00c4*/ 	.word	index@(.nv.constant0.triton_poi_fused__native_batch_norm_legit_no_training_add_9)
        /*00c8*/ 	.short	0x0210
        /*00ca*/ 	.short	0x0040


	//----- nvinfo : EIATTR_SW_WAR
	.align		4
.L_35:
        /*00cc*/ 	.byte	0x04, 0x36
        /*00ce*/ 	.short	(.L_37 - .L_36)
.L_36:
        /*00d0*/ 	.word	0x00000008
.L_37:


//--------------------- .nv.callgraph             --------------------------
	.section	.nv.callgraph,"",@"SHT_CUDA_CALLGRAPH"
	.align	4
	.sectionentsize	8
	.align		4
        /*0000*/ 	.word	0x00000000
	.align		4
        /*0004*/ 	.word	0xffffffff
	.align		4
        /*0008*/ 	.word	0x00000000
	.align		4
        /*000c*/ 	.word	0xfffffffe
	.align		4
        /*0010*/ 	.word	0x00000000
	.align		4
        /*0014*/ 	.word	0xfffffffd
	.align		4
        /*0018*/ 	.word	0x00000000
	.align		4
        /*001c*/ 	.word	0xfffffffc


//--------------------- .nv.constant4             --------------------------
	.section	.nv.constant4,"a",@progbits
	.align	8
	.align		8
.nv.constant4:
        /*0000*/ 	.dword	_$_str
	.align		8
        /*0008*/ 	.dword	_$_str_$_2


//--------------------- .text.triton_poi_fused__native_batch_norm_legit_no_training_add_9 --------------------------
	.section	.text.triton_poi_fused__native_batch_norm_legit_no_training_add_9,"ax",@progbits
	.sectionflags	@"SHF_BARRIERS=1"
	.align	128
        .global         triton_poi_fused__native_batch_norm_legit_no_training_add_9
        .type           triton_poi_fused__native_batch_norm_legit_no_training_add_9,@function
        .size           triton_poi_fused__native_batch_norm_legit_no_training_add_9,(.L_x_1 - triton_poi_fused__native_batch_norm_legit_no_training_add_9)
        .other          triton_poi_fused__native_batch_norm_legit_no_training_add_9,@"STO_CUDA_ENTRY STV_DEFAULT"
triton_poi_fused__native_batch_norm_legit_no_training_add_9:
.text.triton_poi_fused__native_batch_norm_legit_no_training_add_9:
[----:B------:R-:W0:Y:S01]  /*0000*/  LDC R1, c[0x0][0x28] ;  /* 0x00000a00ff017b82 */ /* 0x000e220000000800 */
[----:B------:R-:W1:Y:S07]  /*0010*/  S2R R36, SR_CTAID.X ;  /* 0x0000000000247919 */ /* 0x000e6e0000002500 */
[----:B------:R-:W2:Y:S01]  /*0020*/  LDC.64 R2, c[0x0][0x220] ;  /* 0x00008800ff027b82 */ /* 0x000ea20000000a00 */
[----:B------:R-:W-:Y:S02]  /*0030*/  CS2R R4, SRZ ;  /* 0x0000000000047805 */ /* 0x000fe4000001ff00 */
[----:B------:R-:W-:Y:S01]  /*0040*/  CS2R R6, SRZ ;  /* 0x0000000000067805 */ /* 0x000fe2000001ff00 */
[----:B------:R-:W3:Y:S01]  /*0050*/  S2R R37, SR_TID.X ;  /* 0x0000000000257919 */ /* 0x000ee20000002100 */
[----:B------:R-:W-:Y:S01]  /*0060*/  ULDC.64 UR6, c[0x0][0x208] ;  /* 0x0000820000067ab9 */ /* 0x000fe20000000a00 */
[----:B------:R-:W4:Y:S02]  /*0070*/  S2R R9, SR_CTAID.Y ;  /* 0x0000000000097919 */ /* 0x000f240000002600 */
[----:B------:R-:W5:Y:S08]  /*0080*/  LDC.64 R28, c[0x0][0x210] ;  /* 0x00008400ff1c7b82 */ /* 0x000f700000000a00 */
[----:B------:R-:W4:Y:S01]  /*0090*/  LDC.64 R20, c[0x0][0x218] ;  /* 0x00008600ff147b82 */ /* 0x000f220000000a00 */
[----:B-1----:R-:W-:-:S02]  /*00a0*/  SHF.L.U32 R36, R36, 0x4, RZ ;  /* 0x0000000424247819 */ /* 0x002fc400000006ff */
[----:B---3--:R-:W-:-:S04]  /*00b0*/  SHF.L.U32 R35, R37, 0x2, RZ ;  /* 0x0000000225237819 */ /* 0x008fc800000006ff */
[----:B------:R-:W-:-:S04]  /*00c0*/  LOP3.LUT R27, R36, 0xc, R35, 0xf8, !PT ;  /* 0x0000000c241b7812 */ /* 0x000fc800078ef823 */
[C---:B------:R-:W-:Y:S01]  /*00d0*/  ISETP.GE.AND P3, PT, R27.reuse, 0x18, PT ;  /* 0x000000181b00780c */ /* 0x040fe20003f66270 */
[----:B--2---:R-:W-:-:S12]  /*00e0*/  IMAD.WIDE R2, R27, 0x4, R2 ;  /* 0x000000041b027825 */ /* 0x004fd800078e0202 */
[----:B------:R1:W2:Y:S01]  /*00f0*/  @!P3 LDG.E.EL.128 R4, desc[UR6][R2.64] ;  /* 0x000000060204b981 */ /* 0x0002a2000c2e1d00 */
[----:B------:R-:W-:Y:S02]  /*0100*/  SHF.R.U32.HI R0, RZ, 0x2, R37 ;  /* 0x00000002ff007819 */ /* 0x000fe40000011625 */
[----:B------:R-:W-:Y:S02]  /*0110*/  CS2R R16, SRZ ;  /* 0x0000000000107805 */ /* 0x000fe4000001ff00 */
[----:B------:R-:W-:Y:S02]  /*0120*/  CS2R R18, SRZ ;  /* 0x0000000000127805 */ /* 0x000fe4000001ff00 */
[----:B------:R-:W-:-:S04]  /*0130*/  SGXT.U32 R0, R0, 0x6 ;  /* 0x000000060000781a */ /* 0x000fc80000000000 */
[----:B----4-:R-:W-:-:S04]  /*0140*/  PRMT R0, R0, 0x6540, R9 ;  /* 0x0000654000007816 */ /* 0x010fc80000000009 */
[C---:B-1----:R-:W-:Y:S02]  /*0150*/  LOP3.LUT R2, R0.reuse, 0x80, RZ, 0xfc, !PT ;  /* 0x0000008000027812 */ /* 0x042fe400078efcff */
[----:B------:R-:W-:Y:S02]  /*0160*/  LOP3.LUT R3, R0, 0xc0, RZ, 0xfc, !PT ;  /* 0x000000c000037812 */ /* 0x000fe400078efcff */
[----:B------:R-:W-:Y:S01]  /*0170*/  ISETP.LT.AND P1, PT, R2, 0x100, !P3 ;  /* 0x000001000200780c */ /* 0x000fe20005f21270 */
[----:B------:R-:W-:Y:S01]  /*0180*/  HFMA2.MMA R2, -RZ, RZ, 1.625, 0 ;  /* 0x3e800000ff027435 */ /* 0x000fe200000001ff */
[----:B------:R-:W-:Y:S01]  /*0190*/  ISETP.LT.AND P0, PT, R3, 0x100, !P3 ;  /* 0x000001000300780c */ /* 0x000fe20005f01270 */
[----:B0-----:R-:W-:-:S04]  /*01a0*/  IMAD.WIDE R20, R27, 0x4, R20 ;  /* 0x000000041b147825 */ /* 0x001fc800078e0214 */
[----:B--2---:R-:W-:Y:S01]  /*01b0*/  FADD R8, R4, 9.9999997473787516356e-06 ;  /* 0x3727c5ac04087421 */ /* 0x004fe20000000000 */
[----:B------:R-:W-:Y:S01]  /*01c0*/  FADD R5, R5, 9.9999997473787516356e-06 ;  /* 0x3727c5ac05057421 */ /* 0x000fe20000000000 */
[----:B------:R-:W-:Y:S01]  /*01d0*/  FADD R6, R6, 9.9999997473787516356e-06 ;  /* 0x3727c5ac06067421 */ /* 0x000fe20000000000 */
[----:B------:R-:W-:Y:S01]  /*01e0*/  LOP3.LUT R4, R0, 0x40, RZ, 0xfc, !PT ;  /* 0x0000004000047812 */ /* 0x000fe200078efcff */
[----:B------:R0:W1:Y:S01]  /*01f0*/  MUFU.SQRT R10, R8 ;  /* 0x00000008000a7308 */ /* 0x0000620000002000 */
[----:B------:R-:W-:Y:S02]  /*0200*/  FADD R26, R7, 9.9999997473787516356e-06 ;  /* 0x3727c5ac071a7421 */ /* 0x000fe40000000000 */
[----:B------:R-:W-:-:S05]  /*0210*/  ISETP.LT.AND P2, PT, R4, 0x100, !P3 ;  /* 0x000001000400780c */ /* 0x000fca0005f41270 */
[----:B------:R-:W2:Y:S01]  /*0220*/  MUFU.SQRT R23, R5 ;  /* 0x0000000500177308 */ /* 0x000ea20000002000 */
[----:B0-----:R-:W-:Y:S02]  /*0230*/  CS2R R8, SRZ ;  /* 0x0000000000087805 */ /* 0x001fe4000001ff00 */
[----:B-1----:R-:W-:-:S05]  /*0240*/  FSETP.GT.AND P4, PT, R10, 8.50705917302346158658e+37, PT ;  /* 0x7e8000000a00780b */ /* 0x002fca0003f84000 */
[----:B------:R-:W0:Y:S01]  /*0250*/  MUFU.SQRT R22, R6 ;  /* 0x0000000600167308 */ /* 0x000e220000002000 */
[----:B------:R-:W-:Y:S02]  /*0260*/  FSETP.GEU.AND P5, PT, R10, 1.175494350822287508e-38, PT ;  /* 0x008000000a00780b */ /* 0x000fe40003fae000 */
[----:B------:R-:W-:Y:S02]  /*0270*/  FSEL R4, R2, 1, P4 ;  /* 0x3f80000002047808 */ /* 0x000fe40002000000 */
[----:B--2---:R-:W-:-:S03]  /*0280*/  FSETP.GT.AND P6, PT, R23, 8.50705917302346158658e+37, PT ;  /* 0x7e8000001700780b */ /* 0x004fc60003fc4000 */
[----:B------:R-:W-:Y:S01]  /*0290*/  @P4 FMUL R10, R10, 0.25 ;  /* 0x3e8000000a0a4820 */ /* 0x000fe20000400000 */
[----:B------:R-:W-:-:S05]  /*02a0*/  FSETP.GEU.AND P4, PT, R23, 1.175494350822287508e-38, PT ;  /* 0x008000001700780b */ /* 0x000fca0003f8e000 */
[----:B------:R-:W-:Y:S01]  /*02b0*/  @!P5 FMUL R4, R4, 16777216 ;  /* 0x4b8000000404d820 */ /* 0x000fe20000400000 */
[----:B------:R-:W-:Y:S01]  /*02c0*/  FSEL R24, R2, 1, P6 ;  /* 0x3f80000002187808 */ /* 0x000fe20003000000 */
[----:B------:R-:W-:Y:S01]  /*02d0*/  @!P5 FMUL R10, R10, 16777216 ;  /* 0x4b8000000a0ad820 */ /* 0x000fe20000400000 */
[C---:B------:R-:W-:Y:S01]  /*02e0*/  ISETP.LT.AND P5, PT, R0.reuse, 0x100, !P3 ;  /* 0x000001000000780c */ /* 0x040fe20005fa1270 */
[----:B------:R-:W-:Y:S02]  /*02f0*/  IMAD R0, R0, 0x18, R27 ;  /* 0x0000001800007824 */ /* 0x000fe400078e021b */
[----:B------:R-:W-:Y:S01]  /*0300*/  @P6 FMUL R23, R23, 0.25 ;  /* 0x3e80000017176820 */ /* 0x000fe20000400000 */
[----:B0-----:R-:W-:Y:S01]  /*0310*/  FSETP.GT.AND P6, PT, R22, 8.50705917302346158658e+37, PT ;  /* 0x7e8000001600780b */ /* 0x001fe20003fc4000 */
[----:B------:R0:W1:Y:S01]  /*0320*/  MUFU.RCP R25, R10 ;  /* 0x0000000a00197308 */ /* 0x0000620000001000 */
[----:B-----5:R-:W-:-:S04]  /*0330*/  IMAD.WIDE R12, R0, 0x4, R28 ;  /* 0x00000004000c7825 */ /* 0x020fc800078e021c */
[----:B------:R-:W-:Y:S01]  /*0340*/  @!P4 FMUL R23, R23, 16777216 ;  /* 0x4b8000001717c820 */ /* 0x000fe20000400000 */
[----:B------:R-:W-:Y:S01]  /*0350*/  @!P4 FMUL R24, R24, 16777216 ;  /* 0x4b8000001818c820 */ /* 0x000fe20000400000 */
[----:B------:R-:W-:Y:S01]  /*0360*/  FSETP.GEU.AND P4, PT, R22, 1.175494350822287508e-38, PT ;  /* 0x008000001600780b */ /* 0x000fe20003f8e000 */
[----:B------:R-:W-:Y:S01]  /*0370*/  VIADD R32, R0, 0x600 ;  /* 0x0000060000207836 */ /* 0x000fe20000000000 */
[----:B------:R-:W2:Y:S01]  /*0380*/  MUFU.RCP R3, R23 ;  /* 0x0000001700037308 */ /* 0x000ea20000001000 */
[----:B------:R-:W-:Y:S02]  /*0390*/  IADD3 R33, R0, 0xc00, RZ ;  /* 0x00000c0000217810 */ /* 0x000fe40007ffe0ff */
[----:B0-----:R-:W-:Y:S01]  /*03a0*/  CS2R R10, SRZ ;  /* 0x00000000000a7805 */ /* 0x001fe2000001ff00 */
[----:B------:R0:W3:Y:S01]  /*03b0*/  @P5 LDG.E.EL.128 R16, desc[UR6][R12.64] ;  /* 0x000000060c105981 */ /* 0x0000e2000c2e1d00 */
[----:B------:R-:W-:Y:S01]  /*03c0*/  @P6 FMUL R22, R22, 0.25 ;  /* 0x3e80000016166820 */ /* 0x000fe20000400000 */
[----:B------:R-:W-:Y:S01]  /*03d0*/  CS2R R6, SRZ ;  /* 0x0000000000067805 */ /* 0x000fe2000001ff00 */
[----:B------:R-:W-:-:S04]  /*03e0*/  IMAD.WIDE R14, R32, 0x4, R28 ;  /* 0x00000004200e7825 */ /* 0x000fc800078e021c */
[----:B-1----:R-:W-:Y:S01]  /*03f0*/  FMUL R25, R25, R4 ;  /* 0x0000000419197220 */ /* 0x002fe20000400000 */
[----:B------:R-:W-:Y:S01]  /*0400*/  @!P4 FMUL R22, R22, 16777216 ;  /* 0x4b8000001616c820 */ /* 0x000fe20000400000 */
[----:B------:R-:W-:Y:S01]  /*0410*/  CS2R R4, SRZ ;  /* 0x0000000000047805 */ /* 0x000fe2000001ff00 */
[----:B0-----:R-:W-:Y:S01]  /*0420*/  IMAD.WIDE R12, R33, 0x4, R28 ;  /* 0x00000004210c7825 */ /* 0x001fe200078e021c */
[----:B------:R0:W4:Y:S01]  /*0430*/  @P2 LDG.E.EL.128 R8, desc[UR6][R14.64] ;  /* 0x000000060e082981 */ /* 0x000122000c2e1d00 */
[----:B------:R-:W1:Y:S02]  /*0440*/  MUFU.RCP R23, R22 ;  /* 0x0000001600177308 */ /* 0x000e640000001000 */
[----:B--2---:R-:W-:Y:S01]  /*0450*/  FMUL R3, R3, R24 ;  /* 0x0000001803037220 */ /* 0x004fe20000400000 */
[----:B------:R-:W-:Y:S01]  /*0460*/  FSEL R24, R2, 1, P6 ;  /* 0x3f80000002187808 */ /* 0x000fe20003000000 */
[----:B------:R2:W5:Y:S01]  /*0470*/  @P1 LDG.E.EL.128 R4, desc[UR6][R12.64] ;  /* 0x000000060c041981 */ /* 0x000562000c2e1d00 */
[----:B------:R-:W-:-:S03]  /*0480*/  IADD3 R34, R0, 0x1200, RZ ;  /* 0x0000120000227810 */ /* 0x000fc60007ffe0ff */
[----:B------:R-:W-:Y:S01]  /*0490*/  @!P4 FMUL R24, R24, 16777216 ;  /* 0x4b8000001818c820 */ /* 0x000fe20000400000 */
[----:B0-----:R-:W-:Y:S02]  /*04a0*/  CS2R R14, SRZ ;  /* 0x00000000000e7805 */ /* 0x001fe4000001ff00 */
[----:B--2---:R-:W-:Y:S01]  /*04b0*/  CS2R R12, SRZ ;  /* 0x00000000000c7805 */ /* 0x004fe2000001ff00 */
[----:B-1----:R-:W-:Y:S01]  /*04c0*/  FMUL R24, R23, R24 ;  /* 0x0000001817187220 */ /* 0x002fe20000400000 */
[----:B------:R-:W-:Y:S01]  /*04d0*/  CS2R R22, SRZ ;  /* 0x0000000000167805 */ /* 0x000fe2000001ff00 */
[----:B------:R-:W-:-:S03]  /*04e0*/  IMAD.WIDE R28, R34, 0x4, R28 ;  /* 0x00000004221c7825 */ /* 0x000fc600078e021c */
[----:B------:R0:W3:Y:S02]  /*04f0*/  @!P3 LDG.E.EL.128 R12, desc[UR6][R20.64] ;  /* 0x00000006140cb981 */ /* 0x0000e4000c2e1d00 */
[----:B0-----:R-:W-:-:S06]  /*0500*/  CS2R R20, SRZ ;  /* 0x0000000000147805 */ /* 0x001fcc000001ff00 */
[----:B------:R0:W2:Y:S01]  /*0510*/  @P0 LDG.E.EL.128 R20, desc[UR6][R28.64] ;  /* 0x000000061c140981 */ /* 0x0000a2000c2e1d00 */
[----:B------:R-:W1:Y:S02]  /*0520*/  MUFU.SQRT R26, R26 ;  /* 0x0000001a001a7308 */ /* 0x000e640000002000 */
[C---:B-1----:R-:W-:Y:S02]  /*0530*/  FSETP.GT.AND P6, PT, R26.reuse, 8.50705917302346158658e+37, PT ;  /* 0x7e8000001a00780b */ /* 0x042fe40003fc4000 */
[----:B------:R-:W-:-:S11]  /*0540*/  FSETP.GEU.AND P4, PT, R26, 1.175494350822287508e-38, PT ;  /* 0x008000001a00780b */ /* 0x000fd60003f8e000 */
[----:B------:R-:W-:-:S04]  /*0550*/  @P6 FMUL R26, R26, 0.25 ;  /* 0x3e8000001a1a6820 */ /* 0x000fc80000400000 */
[----:B------:R-:W-:Y:S01]  /*0560*/  @!P4 FMUL R26, R26, 16777216 ;  /* 0x4b8000001a1ac820 */ /* 0x000fe20000400000 */
[----:B------:R-:W-:-:S05]  /*0570*/  FSEL R31, R2, 1, P6 ;  /* 0x3f800000021f7808 */ /* 0x000fca0003000000 */
[----:B------:R-:W1:Y:S01]  /*0580*/  MUFU.RCP R26, R26 ;  /* 0x0000001a001a7308 */ /* 0x000e620000001000 */
[----:B------:R-:W-:-:S04]  /*0590*/  @!P4 FMUL R31, R31, 16777216 ;  /* 0x4b8000001f1fc820 */ /* 0x000fc80000400000 */
[----:B-1----:R-:W-:Y:S02]  /*05a0*/  FMUL R2, R26, R31 ;  /* 0x0000001f1a027220 */ /* 0x002fe40000400000 */
[----:B------:R-:W1:Y:S01]  /*05b0*/  LDC.64 R30, c[0x0][0x228] ;  /* 0x00008a00ff1e7b82 */ /* 0x000e620000000a00 */
[C---:B---3--:R-:W-:Y:S01]  /*05c0*/  FADD R19, -R15.reuse, R19 ;  /* 0x000000130f137221 */ /* 0x048fe20000000100 */
[C---:B----4-:R-:W-:Y:S01]  /*05d0*/  FADD R11, -R15.reuse, R11 ;  /* 0x0000000b0f0b7221 */ /* 0x050fe20000000100 */
[C---:B-----5:R-:W-:Y:S01]  /*05e0*/  FADD R26, -R15.reuse, R7 ;  /* 0x000000070f1a7221 */ /* 0x060fe20000000100 */
[C---:B------:R-:W-:Y:S01]  /*05f0*/  FADD R18, -R14.reuse, R18 ;  /* 0x000000120e127221 */ /* 0x040fe20000000100 */
[----:B------:R-:W-:Y:S01]  /*0600*/  FADD R10, -R14, R10 ;  /* 0x0000000a0e0a7221 */ /* 0x000fe20000000100 */
[----:B0-----:R-:W-:Y:S01]  /*0610*/  FADD R29, -R12, R8 ;  /* 0x000000080c1d7221 */ /* 0x001fe20000000100 */
[----:B--2---:R-:W-:Y:S01]  /*0620*/  FADD R23, -R15, R23 ;  /* 0x000000170f177221 */ /* 0x004fe20000000100 */
[C---:B------:R-:W-:Y:S01]  /*0630*/  FADD R15, -R14.reuse, R6 ;  /* 0x000000060e0f7221 */ /* 0x040fe20000000100 */
[----:B------:R-:W-:Y:S01]  /*0640*/  FADD R22, -R14, R22 ;  /* 0x000000160e167221 */ /* 0x000fe20000000100 */
[----:B------:R-:W-:Y:S01]  /*0650*/  FADD R14, -R13, R9 ;  /* 0x000000090d0e7221 */ /* 0x000fe20000000100 */
[----:B-1----:R-:W-:-:S02]  /*0660*/  IMAD.WIDE R8, R27, 0x4, R30 ;  /* 0x000000041b087825 */ /* 0x002fc400078e021e */
[----:B------:R-:W0:Y:S02]  /*0670*/  LDC.64 R30, c[0x0][0x230] ;  /* 0x00008c00ff1e7b82 */ /* 0x000e240000000a00 */
[C---:B------:R-:W-:Y:S01]  /*0680*/  FADD R28, -R13.reuse, R17 ;  /* 0x000000110d1c7221 */ /* 0x040fe20000000100 */
[C---:B------:R-:W-:Y:S01]  /*0690*/  FADD R17, -R13.reuse, R5 ;  /* 0x000000050d117221 */ /* 0x040fe20000000100 */
[----:B------:R-:W-:Y:S01]  /*06a0*/  FADD R21, -R13, R21 ;  /* 0x000000150d157221 */ /* 0x000fe20000000100 */
[C---:B------:R-:W-:Y:S01]  /*06b0*/  FADD R13, -R12.reuse, R4 ;  /* 0x000000040c0d7221 */ /* 0x040fe20000000100 */
[----:B------:R-:W-:Y:S02]  /*06c0*/  CS2R R4, SRZ ;  /* 0x0000000000047805 */ /* 0x000fe4000001ff00 */
[----:B------:R-:W-:Y:S01]  /*06d0*/  CS2R R6, SRZ ;  /* 0x0000000000067805 */ /* 0x000fe2000001ff00 */
[C---:B------:R-:W-:Y:S01]  /*06e0*/  FADD R16, -R12.reuse, R16 ;  /* 0x000000100c107221 */ /* 0x040fe20000000100 */
[----:B------:R-:W-:Y:S01]  /*06f0*/  FADD R20, -R12, R20 ;  /* 0x000000140c147221 */ /* 0x000fe20000000100 */
[----:B------:R-:W-:-:S02]  /*0700*/  FMUL R14, R14, R3 ;  /* 0x000000030e0e7220 */ /* 0x000fc40000400000 */
[-C--:B------:R-:W-:Y:S01]  /*0710*/  FMUL R12, R16, R25.reuse ;  /* 0x00000019100c7220 */ /* 0x080fe20000400000 */
[----:B------:R1:W2:Y:S02]  /*0720*/  @!P3 LDG.E.EL.128 R4, desc[UR6][R8.64] ;  /* 0x000000060804b981 */ /* 0x0002a4000c2e1d00 */
[-C--:B-1----:R-:W-:Y:S01]  /*0730*/  FMUL R9, R29, R25.reuse ;  /* 0x000000191d097220 */ /* 0x082fe20000400000 */
[-C--:B------:R-:W-:Y:S01]  /*0740*/  FMUL R8, R13, R25.reuse ;  /* 0x000000190d087220 */ /* 0x080fe20000400000 */
[----:B------:R-:W-:Y:S01]  /*0750*/  FMUL R25, R20, R25 ;  /* 0x0000001914197220 */ /* 0x000fe20000400000 */
[-C--:B------:R-:W-:Y:S01]  /*0760*/  FMUL R20, R28, R3.reuse ;  /* 0x000000031c147220 */ /* 0x080fe20000400000 */
[-C--:B------:R-:W-:Y:S01]  /*0770*/  FMUL R13, R17, R3.reuse ;  /* 0x00000003110d7220 */ /* 0x080fe20000400000 */
[----:B------:R-:W-:Y:S01]  /*0780*/  FMUL R3, R21, R3 ;  /* 0x0000000315037220 */ /* 0x000fe20000400000 */
[----:B------:R-:W-:Y:S01]  /*0790*/  FMUL R21, R18, R24 ;  /* 0x0000001812157220 */ /* 0x000fe20000400000 */
[-C--:B------:R-:W-:Y:S01]  /*07a0*/  FMUL R29, R19, R2.reuse ;  /* 0x00000002131d7220 */ /* 0x080fe20000400000 */
[-C--:B------:R-:W-:Y:S01]  /*07b0*/  FMUL R28, R11, R2.reuse ;  /* 0x000000020b1c7220 */ /* 0x080fe20000400000 */
[----:B------:R-:W-:Y:S01]  /*07c0*/  FMUL R11, R26, R2 ;  /* 0x000000021a0b7220 */ /* 0x000fe20000400000 */
[----:B------:R-:W-:-:S02]  /*07d0*/  CS2R R16, SRZ ;  /* 0x0000000000107805 */ /* 0x000fc4000001ff00 */
[----:B------:R-:W-:Y:S01]  /*07e0*/  CS2R R18, SRZ ;  /* 0x0000000000127805 */ /* 0x000fe2000001ff00 */
[----:B0-----:R-:W-:-:S05]  /*07f0*/  IMAD.WIDE R26, R27, 0x4, R30 ;  /* 0x000000041b1a7825 */ /* 0x001fca00078e021e */
[----:B------:R0:W2:Y:S01]  /*0800*/  @!P3 LDG.E.EL.128 R16, desc[UR6][R26.64] ;  /* 0x000000061a10b981 */ /* 0x0000a2000c2e1d00 */
[-C--:B------:R-:W-:Y:S01]  /*0810*/  FMUL R10, R10, R24.reuse ;  /* 0x000000180a0a7220 */ /* 0x080fe20000400000 */
[-C--:B------:R-:W-:Y:S01]  /*0820*/  FMUL R15, R15, R24.reuse ;  /* 0x000000180f0f7220 */ /* 0x080fe20000400000 */
[----:B------:R-:W-:Y:S01]  /*0830*/  FMUL R22, R22, R24 ;  /* 0x0000001816167220 */ /* 0x000fe20000400000 */
[----:B0-----:R-:W-:Y:S01]  /*0840*/  CS2R R26, SRZ ;  /* 0x00000000001a7805 */ /* 0x001fe2000001ff00 */
[----:B------:R-:W-:Y:S01]  /*0850*/  FMUL R23, R23, R2 ;  /* 0x0000000217177220 */ /* 0x000fe20000400000 */
[-CC-:B--2---:R-:W-:Y:S01]  /*0860*/  FFMA R12, R12, R4.reuse, R16.reuse ;  /* 0x000000040c0c7223 */ /* 0x184fe20000000010 */
[-CC-:B------:R-:W-:Y:S01]  /*0870*/  FFMA R31, R9, R4.reuse, R16.reuse ;  /* 0x00000004091f7223 */ /* 0x180fe20000000010 */
[-CC-:B------:R-:W-:Y:S01]  /*0880*/  FFMA R8, R8, R4.reuse, R16.reuse ;  /* 0x0000000408087223 */ /* 0x180fe20000000010 */
[----:B------:R-:W-:Y:S01]  /*0890*/  FFMA R4, R25, R4, R16 ;  /* 0x0000000419047223 */ /* 0x000fe20000000010 */
[-CC-:B------:R-:W-:Y:S01]  /*08a0*/  FFMA R20, R20, R5.reuse, R17.reuse ;  /* 0x0000000514147223 */ /* 0x180fe20000000011 */
[-CC-:B------:R-:W-:Y:S01]  /*08b0*/  FFMA R14, R14, R5.reuse, R17.reuse ;  /* 0x000000050e0e7223 */ /* 0x180fe20000000011 */
[-CC-:B------:R-:W-:Y:S01]  /*08c0*/  FFMA R13, R13, R5.reuse, R17.reuse ;  /* 0x000000050d0d7223 */ /* 0x180fe20000000011 */
[----:B------:R-:W-:-:S02]  /*08d0*/  FFMA R3, R3, R5, R17 ;  /* 0x0000000503037223 */ /* 0x000fc40000000011 */
[----:B------:R-:W0:Y:S01]  /*08e0*/  LDC.64 R16, c[0x0][0x238] ;  /* 0x00008e00ff107b82 */ /* 0x000e220000000a00 */
[----:B------:R-:W-:Y:S01]  /*08f0*/  CS2R R24, SRZ ;  /* 0x0000000000187805 */ /* 0x000fe2000001ff00 */
[----:B0-----:R-:W-:-:S05]  /*0900*/  IMAD.WIDE R16, R0, 0x4, R16 ;  /* 0x0000000400107825 */ /* 0x001fca00078e0210 */
[----:B------:R0:W2:Y:S01]  /*0910*/  @P5 LDG.E.EL.128 R24, desc[UR6][R16.64] ;  /* 0x0000000610185981 */ /* 0x0000a2000c2e1d00 */
[-CC-:B------:R-:W-:Y:S01]  /*0920*/  FFMA R5, R22, R6.reuse, R18.reuse ;  /* 0x0000000616057223 */ /* 0x180fe20000000012 */
[-CC-:B------:R-:W-:Y:S02]  /*0930*/  FFMA R30, R23, R7.reuse, R19.reuse ;  /* 0x00000007171e7223 */ /* 0x180fe40000000013 */
[----:B------:R-:W1:Y:S01]  /*0940*/  LDC.64 R22, c[0x0][0x238] ;  /* 0x00008e00ff167b82 */ /* 0x000e620000000a00 */
[-CC-:B------:R-:W-:Y:S01]  /*0950*/  FFMA R2, R21, R6.reuse, R18.reuse ;  /* 0x0000000615027223 */ /* 0x180fe20000000012 */
[-CC-:B------:R-:W-:Y:S01]  /*0960*/  FFMA R10, R10, R6.reuse, R18.reuse ;  /* 0x000000060a0a7223 */ /* 0x180fe20000000012 */
[----:B------:R-:W-:Y:S01]  /*0970*/  FFMA R15, R15, R6, R18 ;  /* 0x000000060f0f7223 */ /* 0x000fe20000000012 */
[-CC-:B------:R-:W-:Y:S01]  /*0980*/  FFMA R9, R29, R7.reuse, R19.reuse ;  /* 0x000000071d097223 */ /* 0x180fe20000000013 */
[-CC-:B------:R-:W-:Y:S01]  /*0990*/  FFMA R0, R28, R7.reuse, R19.reuse ;  /* 0x000000071c007223 */ /* 0x180fe20000000013 */
[----:B------:R-:W-:Y:S01]  /*09a0*/  FFMA R11, R11, R7, R19 ;  /* 0x000000070b0b7223 */ /* 0x000fe20000000013 */
[----:B0-----:R-:W-:-:S02]  /*09b0*/  CS2R R16, SRZ ;  /* 0x0000000000107805 */ /* 0x001fc4000001ff00 */
[----:B------:R-:W-:Y:S01]  /*09c0*/  CS2R R18, SRZ ;  /* 0x0000000000127805 */ /* 0x000fe2000001ff00 */
[----:B-1----:R-:W-:-:S05]  /*09d0*/  IMAD.WIDE R6, R32, 0x4, R22 ;  /* 0x0000000420067825 */ /* 0x002fca00078e0216 */
[----:B------:R0:W3:Y:S01]  /*09e0*/  @P2 LDG.E.EL.128 R16, desc[UR6][R6.64] ;  /* 0x0000000606102981 */ /* 0x0000e2000c2e1d00 */
[----:B------:R-:W-:-:S04]  /*09f0*/  IMAD.WIDE R28, R33, 0x4, R22 ;  /* 0x00000004211c7825 */ /* 0x000fc800078e0216 */
[----:B0-----:R-:W-:Y:S01]  /*0a00*/  IMAD.WIDE R6, R34, 0x4, R22 ;  /* 0x0000000422067825 */ /* 0x001fe200078e0216 */
[----:B------:R-:W-:Y:S01]  /*0a10*/  CS2R R22, SRZ ;  /* 0x0000000000167805 */ /* 0x000fe2000001ff00 */
[----:B------:R-:W0:Y:S02]  /*0a20*/  S2R R33, SR_TID.X ;  /* 0x0000000000217919 */ /* 0x000e240000002100 */
[----:B--2---:R-:W-:Y:S01]  /*0a30*/  FADD R32, R20, R25 ;  /* 0x0000001914207221 */ /* 0x004fe20000000000 */
[----:B------:R-:W-:Y:S01]  /*0a40*/  CS2R R20, SRZ ;  /* 0x0000000000147805 */ /* 0x000fe2000001ff00 */
[----:B------:R-:W-:Y:S01]  /*0a50*/  FADD R12, R12, R24 ;  /* 0x000000180c0c7221 */ /* 0x000fe20000000000 */
[----:B------:R-:W-:Y:S01]  /*0a60*/  FADD R2, R2, R26 ;  /* 0x0000001a02027221 */ /* 0x000fe20000000000 */
[----:B------:R-:W-:Y:S01]  /*0a70*/  FADD R9, R9, R27 ;  /* 0x0000001b09097221 */ /* 0x000fe20000000000 */
[----:B------:R-:W-:Y:S02]  /*0a80*/  CS2R R24, SRZ ;  /* 0x0000000000187805 */ /* 0x000fe4000001ff00 */
[----:B------:R-:W-:Y:S01]  /*0a90*/  CS2R R26, SRZ ;  /* 0x00000000001a7805 */ /* 0x000fe2000001ff00 */
[----:B------:R1:W2:Y:S05]  /*0aa0*/  @P1 LDG.E.EL.128 R20, desc[UR6][R28.64] ;  /* 0x000000061c141981 */ /* 0x0002aa000c2e1d00 */
[----:B------:R4:W5:Y:S01]  /*0ab0*/  @P0 LDG.E.EL.128 R24, desc[UR6][R6.64] ;  /* 0x0000000606180981 */ /* 0x000962000c2e1d00 */
[----:B------:R-:W3:Y:S01]  /*0ac0*/  S2UR UR5, SR_CgaCtaId ;  /* 0x00000000000579c3 */ /* 0x000ee20000008800 */
[----:B------:R-:W-:Y:S01]  /*0ad0*/  UMOV UR4, 0x400 ;  /* 0x0000040000047882 */ /* 0x000fe20000000000 */
[----:B-1----:R-:W-:-:S02]  /*0ae0*/  SHF.L.U32 R28, R37, 0xa, RZ ;  /* 0x0000000a251c7819 */ /* 0x002fc400000006ff */
[----:B0-----:R-:W-:Y:S02]  /*0af0*/  SHF.R.U32.HI R29, RZ, 0x2, R33 ;  /* 0x00000002ff1d7819 */ /* 0x001fe40000011621 */
[----:B------:R-:W-:Y:S02]  /*0b00*/  LOP3.LUT R28, R28, 0xc00, RZ, 0xc0, !PT ;  /* 0x00000c001c1c7812 */ /* 0x000fe400078ec0ff */
[----:B------:R-:W-:-:S04]  /*0b10*/  SGXT.U32 R29, R29, 0x6 ;  /* 0x000000061d1d781a */ /* 0x000fc80000000000 */
[C---:B----4-:R-:W-:Y:S02]  /*0b20*/  LOP3.LUT R6, R28.reuse, R29, RZ, 0xfc, !PT ;  /* 0x0000001d1c067212 */ /* 0x050fe400078efcff */
[----:B------:R-:W-:Y:S01]  /*0b30*/  LOP3.LUT R29, R28, 0x200, RZ, 0xfc, !PT ;  /* 0x000002001c1d7812 */ /* 0x000fe200078efcff */
[----:B---3--:R-:W-:Y:S01]  /*0b40*/  FADD R14, R14, R17 ;  /* 0x000000110e0e7221 */ /* 0x008fe20000000000 */
[----:B------:R-:W-:Y:S01]  /*0b50*/  UPRMT UR4, UR5, 0x654, UR4 ;  /* 0x0000065405047896 */ /* 0x000fe20008000004 */
[----:B------:R-:W-:Y:S01]  /*0b60*/  LOP3.LUT R17, R28, 0x100, RZ, 0xfc, !PT ;  /* 0x000001001c117812 */ /* 0x000fe200078efcff */
[----:B------:R-:W-:-:S04]  /*0b70*/  FADD R16, R31, R16 ;  /* 0x000000101f107221 */ /* 0x000fc80000000000 */
[C---:B------:R-:W-:Y:S02]  /*0b80*/  LEA.HI R7, R28.reuse, UR4, RZ, 0x1c ;  /* 0x000000041c077c11 */ /* 0x040fe4000f8fe0ff */
[----:B------:R-:W-:Y:S02]  /*0b90*/  LOP3.LUT R28, R28, 0x300, RZ, 0xfc, !PT ;  /* 0x000003001c1c7812 */ /* 0x000fe400078efcff */
[----:B------:R-:W-:Y:S02]  /*0ba0*/  LEA.HI R17, R17, UR4, RZ, 0x1c ;  /* 0x0000000411117c11 */ /* 0x000fe4000f8fe0ff */
[----:B------:R-:W-:Y:S01]  /*0bb0*/  LEA.HI R29, R29, UR4, RZ, 0x1c ;  /* 0x000000041d1d7c11 */ /* 0x000fe2000f8fe0ff */
[----:B------:R-:W-:Y:S01]  /*0bc0*/  IMAD R7, R6, 0x4, R7 ;  /* 0x0000000406077824 */ /* 0x000fe200078e0207 */
[----:B------:R-:W-:Y:S02]  /*0bd0*/  LEA.HI R31, R28, UR4, RZ, 0x1c ;  /* 0x000000041c1f7c11 */ /* 0x000fe4000f8fe0ff */
[----:B------:R-:W-:-:S02]  /*0be0*/  LEA R17, R6, R17, 0x2 ;  /* 0x0000001106117211 */ /* 0x000fc400078e10ff */
[C---:B------:R-:W-:Y:S02]  /*0bf0*/  LEA R29, R6.reuse, R29, 0x2 ;  /* 0x0000001d061d7211 */ /* 0x040fe400078e10ff */
[----:B------:R-:W-:Y:S01]  /*0c00*/  LEA R28, R6, R31, 0x2 ;  /* 0x0000001f061c7211 */ /* 0x000fe200078e10ff */
[----:B------:R-:W-:Y:S01]  /*0c10*/  STS [R7], R12 ;  /* 0x0000000c07007388 */ /* 0x000fe20000000800 */
[----:B------:R-:W-:Y:S01]  /*0c20*/  FADD R10, R10, R18 ;  /* 0x000000120a0a7221 */ /* 0x000fe20000000000 */
[----:B------:R-:W-:Y:S02]  /*0c30*/  FADD R19, R0, R19 ;  /* 0x0000001300137221 */ /* 0x000fe40000000000 */
[----:B------:R-:W-:Y:S04]  /*0c40*/  STS [R17+0x400], R32 ;  /* 0x0004002011007388 */ /* 0x000fe80000000800 */
[----:B------:R0:W-:Y:S04]  /*0c50*/  STS [R29+0x800], R2 ;  /* 0x000800021d007388 */ /* 0x0001e80000000800 */
[----:B------:R-:W-:Y:S04]  /*0c60*/  STS [R28+0xc00], R9 ;  /* 0x000c00091c007388 */ /* 0x000fe80000000800 */
[----:B------:R-:W-:Y:S04]  /*0c70*/  STS [R7+0x100], R16 ;  /* 0x0001001007007388 */ /* 0x000fe80000000800 */
[----:B------:R-:W-:Y:S04]  /*0c80*/  STS [R17+0x500], R14 ;  /* 0x0005000e11007388 */ /* 0x000fe80000000800 */
[----:B------:R-:W-:Y:S04]  /*0c90*/  STS [R29+0x900], R10 ;  /* 0x0009000a1d007388 */ /* 0x000fe80000000800 */
[----:B------:R-:W-:Y:S01]  /*0ca0*/  STS [R28+0xd00], R19 ;  /* 0x000d00131c007388 */ /* 0x000fe20000000800 */
[----:B------:R-:W1:Y:S01]  /*0cb0*/  S2R R34, SR_CTAID.Y ;  /* 0x0000000000227919 */ /* 0x000e620000002600 */
[----:B------:R-:W-:-:S02]  /*0cc0*/  LOP3.LUT R6, R35, 0xfc, RZ, 0xc0, !PT ;  /* 0x000000fc23067812 */ /* 0x000fc400078ec0ff */
[----:B------:R-:W-:Y:S02]  /*0cd0*/  LOP3.LUT R35, R35, 0x3fc, RZ, 0xc0, !PT ;  /* 0x000003fc23237812 */ /* 0x000fe400078ec0ff */
[----:B------:R-:W-:Y:S02]  /*0ce0*/  SHF.R.U32.HI R33, RZ, 0x2, R33 ;  /* 0x00000002ff217819 */ /* 0x000fe40000011621 */
[----:B-1----:R-:W-:-:S04]  /*0cf0*/  PRMT R6, R6, 0x6540, R34 ;  /* 0x0000654006067816 */ /* 0x002fc80000000022 */
[----:B------:R-:W-:Y:S01]  /*0d00*/  ISETP.GE.AND P0, PT, R6, 0x100, PT ;  /* 0x000001000600780c */ /* 0x000fe20003f06270 */
[----:B--2---:R-:W-:Y:S01]  /*0d10*/  FADD R8, R8, R20 ;  /* 0x0000001408087221 */ /* 0x004fe20000000000 */
[----:B------:R-:W-:Y:S01]  /*0d20*/  FADD R0, R13, R21 ;  /* 0x000000150d007221 */ /* 0x000fe20000000000 */
[----:B------:R-:W-:Y:S01]  /*0d30*/  FADD R22, R15, R22 ;  /* 0x000000160f167221 */ /* 0x000fe20000000000 */
[----:B------:R-:W-:Y:S01]  /*0d40*/  FADD R11, R11, R23 ;  /* 0x000000170b0b7221 */ /* 0x000fe20000000000 */
[----:B-----5:R-:W-:Y:S01]  /*0d50*/  FADD R4, R4, R24 ;  /* 0x0000001804047221 */ /* 0x020fe20000000000 */
[----:B------:R-:W-:Y:S01]  /*0d60*/  STS [R7+0x200], R8 ;  /* 0x0002000807007388 */ /* 0x000fe20000000800 */
[----:B0-----:R-:W-:Y:S01]  /*0d70*/  FADD R2, R3, R25 ;  /* 0x0000001903027221 */ /* 0x001fe20000000000 */
[----:B------:R-:W-:Y:S01]  /*0d80*/  FADD R26, R5, R26 ;  /* 0x0000001a051a7221 */ /* 0x000fe20000000000 */
[----:B------:R-:W-:Y:S01]  /*0d90*/  FADD R27, R30, R27 ;  /* 0x0000001b1e1b7221 */ /* 0x000fe20000000000 */
[----:B------:R0:W-:Y:S04]  /*0da0*/  STS [R17+0x600], R0 ;  /* 0x0006000011007388 */ /* 0x0001e80000000800 */
[----:B------:R-:W-:Y:S04]  /*0db0*/  STS [R29+0xa00], R22 ;  /* 0x000a00161d007388 */ /* 0x000fe80000000800 */
[----:B------:R-:W-:Y:S04]  /*0dc0*/  STS [R28+0xe00], R11 ;  /* 0x000e000b1c007388 */ /* 0x000fe80000000800 */
[----:B------:R-:W-:Y:S04]  /*0dd0*/  STS [R7+0x300], R4 ;  /* 0x0003000407007388 */ /* 0x000fe80000000800 */
[----:B------:R1:W-:Y:S04]  /*0de0*/  STS [R17+0x700], R2 ;  /* 0x0007000211007388 */ /* 0x0003e80000000800 */
[----:B------:R-:W-:Y:S01]  /*0df0*/  STS [R29+0xb00], R26 ;  /* 0x000b001a1d007388 */ /* 0x000fe20000000800 */
[----:B------:R-:W-:-:S03]  /*0e00*/  LOP3.LUT R3, R35, 0x400, RZ, 0xfc, !PT ;  /* 0x0000040023037812 */ /* 0x000fc600078efcff */
[----:B------:R-:W-:Y:S01]  /*0e10*/  STS [R28+0xf00], R27 ;  /* 0x000f001b1c007388 */ /* 0x000fe20000000800 */
[----:B------:R-:W-:Y:S02]  /*0e20*/  LOP3.LUT R5, R35, 0x800, RZ, 0xfc, !PT ;  /* 0x0000080023057812 */ /* 0x000fe400078efcff */
[----:B------:R-:W-:Y:S02]  /*0e30*/  SHF.R.U32.HI R3, RZ, 0x4, R3 ;  /* 0x00000004ff037819 */ /* 0x000fe40000011603 */
[----:B------:R-:W-:Y:S02]  /*0e40*/  SHF.R.U32.HI R5, RZ, 0x4, R5 ;  /* 0x00000004ff057819 */ /* 0x000fe40000011605 */
[----:B0-----:R-:W-:Y:S02]  /*0e50*/  LOP3.LUT R0, R33, 0x30, RZ, 0xc0, !PT ;  /* 0x0000003021007812 */ /* 0x001fe400078ec0ff */
[----:B------:R-:W-:Y:S02]  /*0e60*/  LOP3.LUT R3, R3, 0x70, RZ, 0xc0, !PT ;  /* 0x0000007003037812 */ /* 0x000fe400078ec0ff */
[----:B------:R-:W-:Y:S01]  /*0e70*/  LOP3.LUT R5, R5, 0xb0, RZ, 0xc0, !PT ;  /* 0x000000b005057812 */ /* 0x000fe200078ec0ff */
[----:B------:R-:W-:Y:S01]  /*0e80*/  VIADD R0, R0, UR4 ;  /* 0x0000000400007c36 */ /* 0x000fe20008000000 */
[----:B------:R-:W-:-:S02]  /*0e90*/  IADD3 R10, R3, UR4, RZ ;  /* 0x00000004030a7c10 */ /* 0x000fc4000fffe0ff */
[----:B------:R-:W-:Y:S02]  /*0ea0*/  IADD3 R14, R5, UR4, RZ ;  /* 0x00000004050e7c10 */ /* 0x000fe4000fffe0ff */
[C---:B------:R-:W-:Y:S01]  /*0eb0*/  LEA R8, R35.reuse, R0, 0x2 ;  /* 0x0000000023087211 */ /* 0x040fe200078e10ff */
[C---:B------:R-:W-:Y:S01]  /*0ec0*/  IMAD R12, R35.reuse, 0x4, R10 ;  /* 0x00000004230c7824 */ /* 0x040fe200078e020a */
[----:B------:R-:W-:Y:S01]  /*0ed0*/  BAR.SYNC.DEFER_BLOCKING 0x0 ;  /* 0x0000000000007b1d */ /* 0x000fe20000010000 */
[----:B------:R-:W-:Y:S02]  /*0ee0*/  LEA R16, R35, R14, 0x2 ;  /* 0x0000000e23107211 */ /* 0x000fe400078e10ff */
[----:B------:R-:W-:Y:S02]  /*0ef0*/  SHF.R.S32.HI R3, RZ, 0x1f, R6 ;  /* 0x0000001fff037819 */ /* 0x000fe40000011406 */
[----:B------:R-:W-:Y:S02]  /*0f00*/  SHF.R.U32.HI R5, RZ, 0x6, R37 ;  /* 0x00000006ff057819 */ /* 0x000fe40000011625 */
[----:B------:R-:W-:-:S02]  /*0f10*/  LEA.HI R0, R3, R6, RZ, 0x6 ;  /* 0x0000000603007211 */ /* 0x000fc400078f30ff */
[----:B-1----:R-:W0:Y:S01]  /*0f20*/  LDC.64 R2, c[0x0][0x240] ;  /* 0x00009000ff027b82 */ /* 0x002e220000000a00 */
[----:B------:R-:W1:Y:S04]  /*0f30*/  LDS.128 R8, [R8] ;  /* 0x0000000008087984 */ /* 0x000e680000000c00 */
[----:B------:R-:W2:Y:S04]  /*0f40*/  LDS.128 R12, [R12+0x1000] ;  /* 0x001000000c0c7984 */ /* 0x000ea80000000c00 */
[----:B------:R-:W3:Y:S01]  /*0f50*/  LDS.128 R16, [R16+0x2000] ;  /* 0x0020000010107984 */ /* 0x000ee20000000c00 */
[----:B------:R-:W-:-:S02]  /*0f60*/  LOP3.LUT R7, R0, 0xffffffc0, RZ, 0xc0, !PT ;  /* 0xffffffc000077812 */ /* 0x000fc400078ec0ff */
[----:B------:R-:W-:Y:S02]  /*0f70*/  SGXT.U32 R5, R5, 0x2 ;  /* 0x000000020505781a */ /* 0x000fe40000000000 */
[----:B------:R-:W-:Y:S02]  /*0f80*/  SHF.R.S32.HI R0, RZ, 0x6, R0 ;  /* 0x00000006ff007819 */ /* 0x000fe40000011400 */
[----:B------:R-:W-:Y:S02]  /*0f90*/  IADD3 R7, R6, -R7, RZ ;  /* 0x8000000706077210 */ /* 0x000fe40007ffe0ff */
[----:B------:R-:W-:Y:S02]  /*0fa0*/  LOP3.LUT R5, R5, R36, RZ, 0xfc, !PT ;  /* 0x0000002405057212 */ /* 0x000fe400078efcff */
[----:B------:R-:W-:Y:S01]  /*0fb0*/  LOP3.LUT R4, R35, 0xc00, RZ, 0xfc, !PT ;  /* 0x00000c0023047812 */ /* 0x000fe200078efcff */
[----:B------:R-:W-:Y:S01]  /*0fc0*/  IMAD R0, R0, 0x600, R7 ;  /* 0x0000060000007824 */ /* 0x000fe200078e0207 */
[----:B------:R-:W-:-:S02]  /*0fd0*/  LOP3.LUT R21, R5, 0x4, RZ, 0xfc, !PT ;  /* 0x0000000405157812 */ /* 0x000fc400078efcff */
[C---:B------:R-:W-:Y:S02]  /*0fe0*/  LOP3.LUT R7, R5.reuse, 0x8, RZ, 0xfc, !PT ;  /* 0x0000000805077812 */ /* 0x040fe400078efcff */
[----:B------:R-:W-:Y:S02]  /*0ff0*/  SHF.R.U32.HI R4, RZ, 0x4, R4 ;  /* 0x00000004ff047819 */ /* 0x000fe40000011604 */
[C---:B------:R-:W-:Y:S02]  /*1000*/  LOP3.LUT R23, R5.reuse, 0xc, RZ, 0xfc, !PT ;  /* 0x0000000c05177812 */ /* 0x040fe400078efcff */
[----:B------:R-:W-:Y:S02]  /*1010*/  ISETP.LT.AND P3, PT, R5, 0x18, !P0 ;  /* 0x000000180500780c */ /* 0x000fe40004761270 */
[----:B------:R-:W-:Y:S02]  /*1020*/  ISETP.LT.AND P2, PT, R21, 0x18, !P0 ;  /* 0x000000181500780c */ /* 0x000fe40004741270 */
[----:B------:R-:W-:-:S02]  /*1030*/  ISETP.LT.AND P1, PT, R7, 0x18, !P0 ;  /* 0x000000180700780c */ /* 0x000fc40004721270 */
[----:B------:R-:W-:Y:S02]  /*1040*/  LOP3.LUT R4, R4, 0xf0, RZ, 0xc0, !PT ;  /* 0x000000f004047812 */ /* 0x000fe400078ec0ff */
[-C--:B------:R-:W-:Y:S02]  /*1050*/  LEA R5, R5, R0.reuse, 0x6 ;  /* 0x0000000005057211 */ /* 0x080fe400078e30ff */
[----:B------:R-:W-:Y:S01]  /*1060*/  ISETP.LT.AND P0, PT, R23, 0x18, !P0 ;  /* 0x000000181700780c */ /* 0x000fe20004701270 */
[----:B------:R-:W-:Y:S01]  /*1070*/  IMAD R21, R21, 0x40, R0 ;  /* 0x0000004015157824 */ /* 0x000fe200078e0200 */
[----:B------:R-:W-:Y:S02]  /*1080*/  LEA R25, R7, R0, 0x6 ;  /* 0x0000000007197211 */ /* 0x000fe400078e30ff */
[----:B------:R-:W-:Y:S01]  /*1090*/  IADD3 R22, R4, UR4, RZ ;  /* 0x0000000404167c10 */ /* 0x000fe2000fffe0ff */
[----:B0-----:R-:W-:-:S04]  /*10a0*/  IMAD.WIDE R4, R5, 0x4, R2 ;  /* 0x0000000405047825 */ /* 0x001fc800078e0202 */
[--C-:B------:R-:W-:Y:S01]  /*10b0*/  IMAD.WIDE R6, R21, 0x4, R2.reuse ;  /* 0x0000000415067825 */ /* 0x100fe200078e0202 */
[----:B-1----:R0:W-:Y:S03]  /*10c0*/  @P3 STG.E.128 desc[UR6][R4.64], R8 ;  /* 0x0000000804003986 */ /* 0x0021e6000c101d06 */
[----:B------:R-:W-:Y:S01]  /*10d0*/  IMAD.WIDE R20, R25, 0x4, R2 ;  /* 0x0000000419147825 */ /* 0x000fe200078e0202 */
[----:B--2---:R0:W-:Y:S01]  /*10e0*/  @P2 STG.E.128 desc[UR6][R6.64], R12 ;  /* 0x0000000c06002986 */ /* 0x0041e2000c101d06 */
[----:B------:R-:W-:-:S03]  /*10f0*/  LEA R22, R35, R22, 0x2 ;  /* 0x0000001623167211 */ /* 0x000fc600078e10ff */
[----:B---3--:R0:W-:Y:S02]  /*1100*/  @P1 STG.E.128 desc[UR6][R20.64], R16 ;  /* 0x0000001014001986 */ /* 0x0081e4000c101d06 */
[----:B0-----:R-:W-:Y:S05]  /*1110*/  @!P0 EXIT ;  /* 0x000000000000894d */ /* 0x001fea0003800000 */
[----:B0-----:R-:W0:Y:S01]  /*1120*/  LDS.128 R4, [R22+0x3000] ;  /* 0x0030000016047984 */ /* 0x001e220000000c00 */
[----:B------:R-:W-:-:S05]  /*1130*/  LEA R23, R23, R0, 0x6 ;  /* 0x0000000017177211 */ /* 0x000fca00078e30ff */
[----:B------:R-:W-:-:S05]  /*1140*/  IMAD.WIDE R2, R23, 0x4, R2 ;  /* 0x0000000417027825 */ /* 0x000fca00078e0202 */
[----:B0-----:R-:W-:Y:S01]  /*1150*/  STG.E.128 desc[UR6][R2.64], R4 ;  /* 0x0000000402007986 */ /* 0x001fe2000c101d06 */
[----:B------:R-:W-:Y:S05]  /*1160*/  EXIT ;  /* 0x000000000000794d */ /* 0x000fea0003800000 */
.L_x_0:
[----:B------:R-:W-:-:S00]  /*1170*/  BRA `(.L_x_0) ;  /* 0xfffffffc00fc7947 */ /* 0x000fc0000383ffff */
[----:B------:R-:W-:-:S00]  /*1180*/  NOP ;  /* 0x0000000000007918 */ /* 0x000fc00000000000 */
[----:B------:R-:W-:-:S00]  /*1190*/  NOP ;  /* 0x0000000000007918 */ /* 0x000fc00000000000 */
[----:B------:R-:W-:-:S00]  /*11a0*/  NOP ;  /* 0x0000000000007918 */ /* 0x000fc00000000000 */
[----:B------:R-:W-:-:S00]  /*11b0*/  NOP ;  /* 0x0000000000007918 */ /* 0x000fc00000000000 */
[----:B------:R-:W-:-:S00]  /*11c0*/  NOP ;  /* 0x0000000000007918 */ /* 0x000fc00000000000 */
[----:B------:R-:W-:-:S00]  /*11d0*/  NOP ;  /* 0x0000000000007918 */ /* 0x000fc00000000000 */
[----:B------:R-:W-:-:S00]  /*11e0*/  NOP ;  /* 0x0000000000007918 */ /* 0x000fc00000000000 */
[----:B------:R-:W-:-:S00]  /*11f0*/  NOP ;  /* 0x0000000000007918 */ /* 0x000fc00000000000 */
.L_x_1:


//--------------------- .nv.global.init           --------------------------
	.section	.nv.global.init,"aw",@progbits
.nv.global.init:
	.type		_$_str,@object
	.size		_$_str,(_$_str_$_2 - _$_str)
_$_str:
        /*0000*/ 	.byte	0x5f, 0x5f, 0x43, 0x55, 0x44, 0x41, 0x5f, 0x46, 0x54, 0x5a, 0x00
	.type		_$_str_$_2,@object
	.size		_$_str_$_2,(.L_1 - _$_str_$_2)
_$_str_$_2:
        /*000b*/ 	.byte	0x5f, 0x5f, 0x43, 0x55, 0x44, 0x41, 0x5f, 0x50, 0x52, 0x45, 0x43, 0x5f, 0x53, 0x51, 0x52, 0x54
        /*001b*/ 	.byte	0x00
.L_1:


//--------------------- .nv.shared.triton_poi_fused__native_batch_norm_legit_no_training_add_9 --------------------------
	.section	.nv.shared.triton_poi_fused__native_batch_norm_legit_no_training_add_9,"aw",@nobits
	.sectionflags	@""
	.align	16
	.zero		1024


//--------------------- .nv.constant0.triton_poi_fused__native_batch_norm_legit_no_training_add_9 --------------------------
	.section	.nv.constant0.triton_poi_fused__native_batch_norm_legit_no_training_add_9,"a",@progbits
	.sectionflags	@""
	.align	4
.nv.constant0.triton_poi_fused__native_batch_norm_legit_no_training_add_9:
	.zero		592
